	.headerflags	@"EF_CUDA_TEXMODE_UNIFIED EF_CUDA_64BIT_ADDRESS EF_CUDA_ACCELERATORS EF_CUDA_SM90 EF_CUDA_VIRTUAL_SM(EF_CUDA_SM90)"
	.elftype	@"ET_EXEC"


//--------------------- .nv.info                  --------------------------
	.section	.nv.info,"",@"SHT_CUDA_INFO"
	.align	4


	//----- nvinfo : EIATTR_REGCOUNT
	.align		4
        /*0000*/ 	.byte	0x04, 0x2f
        /*0002*/ 	.short	(.L_1 - .L_0)
	.align		4
.L_0:
        /*0004*/ 	.word	index@(triton_poi_fused_add_6)
        /*0008*/ 	.word	0x00000010


	//----- nvinfo : EIATTR_MIN_STACK_SIZE
	.align		4
.L_1:
        /*000c*/ 	.byte	0x04, 0x12
        /*000e*/ 	.short	(.L_3 - .L_2)
	.align		4
.L_2:
        /*0010*/ 	.word	index@(triton_poi_fused_add_6)
        /*0014*/ 	.word	0x00000000


	//----- nvinfo : EIATTR_FRAME_SIZE
	.align		4
.L_3:
        /*0018*/ 	.byte	0x04, 0x11
        /*001a*/ 	.short	(.L_5 - .L_4)
	.align		4
.L_4:
        /*001c*/ 	.word	index@(triton_poi_fused_add_6)
        /*0020*/ 	.word	0x00000000


	//----- nvinfo : EIATTR_MIN_STACK_SIZE
	.align		4
.L_5:
        /*0024*/ 	.byte	0x04, 0x12
        /*0026*/ 	.short	(.L_7 - .L_6)
	.align		4
.L_6:
        /*0028*/ 	.word	index@(triton_poi_fused_add_6)
        /*002c*/ 	.word	0x00000000
.L_7:


//--------------------- .nv.info.triton_poi_fused_add_6 --------------------------
	.section	.nv.info.triton_poi_fused_add_6,"",@"SHT_CUDA_INFO"
	.sectionflags	@""
	.align	4


	//----- nvinfo : EIATTR_CUDA_API_VERSION
	.align		4
        /*0000*/ 	.byte	0x04, 0x37
        /*0002*/ 	.short	(.L_9 - .L_8)
.L_8:
        /*0004*/ 	.word	0x0000007c


	//----- nvinfo : EIATTR_KPARAM_INFO
	.align		4
.L_9:
        /*0008*/ 	.byte	0x04, 0x17
        /*000a*/ 	.short	(.L_11 - .L_10)
.L_10:
        /*000c*/ 	.word	0x00000000
        /*0010*/ 	.short	0x0005
        /*0012*/ 	.short	0x0024
        /*0014*/ 	.byte	0x00, 0xf0, 0x11, 0x00


	//----- nvinfo : EIATTR_KPARAM_INFO
	.align		4
.L_11:
        /*0018*/ 	.byte	0x04, 0x17
        /*001a*/ 	.short	(.L_13 - .L_12)
.L_12:
        /*001c*/ 	.word	0x00000000
        /*0020*/ 	.short	0x0004
        /*0022*/ 	.short	0x0020
        /*0024*/ 	.byte	0x00, 0xf0, 0x11, 0x00


	//----- nvinfo : EIATTR_KPARAM_INFO
	.align		4
.L_13:
        /*0028*/ 	.byte	0x04, 0x17
        /*002a*/ 	.short	(.L_15 - .L_14)
.L_14:
        /*002c*/ 	.word	0x00000000
        /*0030*/ 	.short	0x0003
        /*0032*/ 	.short	0x0018
        /*0034*/ 	.byte	0x00, 0xf4, 0x21, 0x00


	//----- nvinfo : EIATTR_KPARAM_INFO
	.align		4
.L_15:
        /*0038*/ 	.byte	0x04, 0x17
        /*003a*/ 	.short	(.L_17 - .L_16)
.L_16:
        /*003c*/ 	.word	0x00000000
        /*0040*/ 	.short	0x0002
        /*0042*/ 	.short	0x0010
        /*0044*/ 	.byte	0x00, 0xf4, 0x21, 0x00


	//----- nvinfo : EIATTR_KPARAM_INFO
	.align		4
.L_17:
        /*0048*/ 	.byte	0x04, 0x17
        /*004a*/ 	.short	(.L_19 - .L_18)
.L_18:
        /*004c*/ 	.word	0x00000000
        /*0050*/ 	.short	0x0001
        /*0052*/ 	.short	0x0008
        /*0054*/ 	.byte	0x00, 0xf4, 0x21, 0x00


	//----- nvinfo : EIATTR_KPARAM_INFO
	.align		4
.L_19:
        /*0058*/ 	.byte	0x04, 0x17
        /*005a*/ 	.short	(.L_21 - .L_20)
.L_20:
        /*005c*/ 	.word	0x00000000
        /*0060*/ 	.short	0x0000
        /*0062*/ 	.short	0x0000
        /*0064*/ 	.byte	0x00, 0xf4, 0x21, 0x00


	//----- nvinfo : EIATTR_SPARSE_MMA_MASK
	.align		4
.L_21:
        /*0068*/ 	.byte	0x03, 0x50
        /*006a*/ 	.short	0x0000


	//----- nvinfo : EIATTR_MAXREG_COUNT
	.align		4
        /*006c*/ 	.byte	0x03, 0x1b
        /*006e*/ 	.short	0x00ff


	//----- nvinfo : EIATTR_EXIT_INSTR_OFFSETS
	.align		4
        /*0070*/ 	.byte	0x04, 0x1c
        /*0072*/ 	.short	(.L_23 - .L_22)


	//   ....[0]....
.L_22:
        /*0074*/ 	.word	0x00000230


	//   ....[1]....
        /*0078*/ 	.word	0x00000250


	//----- nvinfo : EIATTR_REQNTID
	.align		4
.L_23:
        /*007c*/ 	.byte	0x04, 0x10
        /*007e*/ 	.short	(.L_25 - .L_24)
.L_24:
        /*0080*/ 	.word	0x00000020
        /*0084*/ 	.word	0x00000001
        /*0088*/ 	.word	0x00000001


	//----- nvinfo : EIATTR_CBANK_PARAM_SIZE
	.align		4
.L_25:
        /*008c*/ 	.byte	0x03, 0x19
        /*008e*/ 	.short	0x0028


	//----- nvinfo : EIATTR_PARAM_CBANK
	.align		4
        /*0090*/ 	.byte	0x04, 0x0a
        /*0092*/ 	.short	(.L_27 - .L_26)
	.align		4
.L_26:
        /*0094*/ 	.word	index@(.nv.constant0.triton_poi_fused_add_6)
        /*0098*/ 	.short	0x0210
        /*009a*/ 	.short	0x0028


	//----- nvinfo : EIATTR_SW_WAR
	.align		4
.L_27:
        /*009c*/ 	.byte	0x04, 0x36
        /*009e*/ 	.short	(.L_29 - .L_28)
.L_28:
        /*00a0*/ 	.word	0x00000008
.L_29:


//--------------------- .nv.callgraph             --------------------------
	.section	.nv.callgraph,"",@"SHT_CUDA_CALLGRAPH"
	.align	4
	.sectionentsize	8
	.align		4
        /*0000*/ 	.word	0x00000000
	.align		4
        /*0004*/ 	.word	0xffffffff
	.align		4
        /*0008*/ 	.word	0x00000000
	.align		4
        /*000c*/ 	.word	0xfffffffe
	.align		4
        /*0010*/ 	.word	0x00000000
	.align		4
        /*0014*/ 	.word	0xfffffffd
	.align		4
        /*0018*/ 	.word	0x00000000
	.align		4
        /*001c*/ 	.word	0xfffffffc


//--------------------- .text.triton_poi_fused_add_6 --------------------------
	.section	.text.triton_poi_fused_add_6,"ax",@progbits
	.align	128
        .global         triton_poi_fused_add_6
        .type           triton_poi_fused_add_6,@function
        .size           triton_poi_fused_add_6,(.L_x_1 - triton_poi_fused_add_6)
        .other          triton_poi_fused_add_6,@"STO_CUDA_ENTRY STV_DEFAULT"
triton_poi_fused_add_6:
.text.triton_poi_fused_add_6:
[----:B------:R-:W0:Y:S02]  /*0000*/  LDC R1, c[0x0][0x28] ;  /* 0x00000a00ff017b82 */ /* 0x000e240000000800 */
[----:B------:R-:W1:Y:S01]  /*0010*/  S2R R12, SR_TID.X ;  /* 0x00000000000c7919 */ /* 0x000e620000002100 */
[----:B------:R-:W2:Y:S01]  /*0020*/  S2UR UR4, SR_CTAID.Y ;  /* 0x00000000000479c3 */ /* 0x000ea20000002600 */
[----:B------:R-:W-:Y:S01]  /*0030*/  HFMA2.MMA R10, -RZ, RZ, 0, 0 ;  /* 0x00000000ff0a7435 */ /* 0x000fe200000001ff */
[----:B------:R-:W-:Y:S01]  /*0040*/  IMAD.MOV.U32 R13, RZ, RZ, RZ ;  /* 0x000000ffff0d7224 */ /* 0x000fe200078e00ff */
[----:B------:R-:W3:Y:S05]  /*0050*/  S2R R3, SR_CTAID.X ;  /* 0x0000000000037919 */ /* 0x000eea0000002500 */
[----:B------:R-:W4:Y:S08]  /*0060*/  LDC.64 R4, c[0x0][0x218] ;  /* 0x00008600ff047b82 */ /* 0x000f300000000a00 */
[----:B------:R-:W5:Y:S01]  /*0070*/  LDC.64 R6, c[0x0][0x220] ;  /* 0x00008800ff067b82 */ /* 0x000f620000000a00 */
[----:B--2---:R-:W-:Y:S01]  /*0080*/  USHF.L.U32 UR4, UR4, 0x2, URZ ;  /* 0x0000000204047899 */ /* 0x004fe2000800063f */
[----:B-1----:R-:W-:-:S02]  /*0090*/  LOP3.LUT R2, R12, 0x3, RZ, 0xc0, !PT ;  /* 0x000000030c027812 */ /* 0x002fc400078ec0ff */
[----:B------:R-:W-:-:S03]  /*00a0*/  SHF.R.U32.HI R0, RZ, 0x2, R12 ;  /* 0x00000002ff007819 */ /* 0x000fc6000001160c */
[----:B---3--:R-:W-:Y:S01]  /*00b0*/  IMAD R8, R3, 0x4, R2 ;  /* 0x0000000403087824 */ /* 0x008fe200078e0202 */
[----:B------:R-:W-:Y:S01]  /*00c0*/  SGXT.U32 R0, R0, 0x2 ;  /* 0x000000020000781a */ /* 0x000fe20000000000 */
[----:B------:R-:W1:Y:S03]  /*00d0*/  LDC.64 R2, c[0x0][0x210] ;  /* 0x00008400ff027b82 */ /* 0x000e660000000a00 */
[----:B------:R-:W-:Y:S01]  /*00e0*/  LOP3.LUT R9, R0, UR4, RZ, 0xfc, !PT ;  /* 0x0000000400097c12 */ /* 0x000fe2000f8efcff */
[----:B------:R-:W-:Y:S01]  /*00f0*/  ULDC.64 UR4, c[0x0][0x208] ;  /* 0x0000820000047ab9 */ /* 0x000fe20000000a00 */
[C---:B------:R-:W-:Y:S02]  /*0100*/  ISETP.GE.AND P0, PT, R8.reuse, 0x4, PT ;  /* 0x000000040800780c */ /* 0x040fe40003f06270 */
[C---:B------:R-:W-:Y:S01]  /*0110*/  ISETP.GE.AND P1, PT, R9.reuse, 0x4, PT ;  /* 0x000000040900780c */ /* 0x040fe20003f26270 */
[----:B------:R-:W-:Y:S01]  /*0120*/  IMAD R11, R8, 0x4, R9 ;  /* 0x00000004080b7824 */ /* 0x000fe200078e0209 */
[C---:B------:R-:W-:Y:S01]  /*0130*/  ISETP.LT.AND P0, PT, R9.reuse, 0x4, !P0 ;  /* 0x000000040900780c */ /* 0x040fe20004701270 */
[----:B-----5:R-:W-:-:S04]  /*0140*/  IMAD.WIDE R6, R9, 0x4, R6 ;  /* 0x0000000409067825 */ /* 0x020fc800078e0206 */
[----:B----4-:R-:W-:Y:S01]  /*0150*/  IMAD.WIDE R4, R11, 0x4, R4 ;  /* 0x000000040b047825 */ /* 0x010fe200078e0204 */
[----:B------:R-:W-:Y:S02]  /*0160*/  LEA R11, R9, R8, 0x2 ;  /* 0x00000008090b7211 */ /* 0x000fe400078e10ff */
[----:B------:R-:W2:Y:S01]  /*0170*/  LDC.64 R8, c[0x0][0x228] ;  /* 0x00008a00ff087b82 */ /* 0x000ea20000000a00 */
[----:B------:R-:W-:Y:S02]  /*0180*/  IMAD.MOV.U32 R0, RZ, RZ, RZ ;  /* 0x000000ffff007224 */ /* 0x000fe400078e00ff */
[----:B------:R-:W3:Y:S04]  /*0190*/  @!P1 LDG.E.EL R13, desc[UR4][R6.64] ;  /* 0x00000004060d9981 */ /* 0x000ee8000c2e1900 */
[----:B------:R-:W3:Y:S01]  /*01a0*/  @P0 LDG.E R10, desc[UR4][R4.64] ;  /* 0x00000004040a0981 */ /* 0x000ee2000c1e1900 */
[----:B-1----:R-:W-:-:S05]  /*01b0*/  IMAD.WIDE R2, R11, 0x4, R2 ;  /* 0x000000040b027825 */ /* 0x002fca00078e0202 */
[----:B------:R-:W4:Y:S01]  /*01c0*/  @P0 LDG.E R0, desc[UR4][R2.64] ;  /* 0x0000000402000981 */ /* 0x000f22000c1e1900 */
[----:B------:R-:W-:-:S04]  /*01d0*/  LOP3.LUT P1, RZ, R12, 0x10, RZ, 0xc0, !PT ;  /* 0x000000100cff7812 */ /* 0x000fc8000782c0ff */
[----:B------:R-:W-:Y:S01]  /*01e0*/  PLOP3.LUT P0, PT, P1, P0, PT, 0x8, 0x0 ;  /* 0x000000000000781c */ /* 0x000fe20000f00170 */
[----:B--2---:R-:W-:-:S04]  /*01f0*/  IMAD.WIDE R8, R11, 0x4, R8 ;  /* 0x000000040b087825 */ /* 0x004fc800078e0208 */
[----:B---3--:R-:W-:-:S04]  /*0200*/  FADD R10, R13, R10 ;  /* 0x0000000a0d0a7221 */ /* 0x008fc80000000000 */
[----:B------:R-:W-:-:S04]  /*0210*/  FADD R13, RZ, R10 ;  /* 0x0000000aff0d7221 */ /* 0x000fc80000000000 */
[----:B----4-:R-:W-:Y:S01]  /*0220*/  FADD R13, R13, R0 ;  /* 0x000000000d0d7221 */ /* 0x010fe20000000000 */
[----:B------:R-:W-:Y:S06]  /*0230*/  @!P0 EXIT ;  /* 0x000000000000894d */ /* 0x000fec0003800000 */
[----:B------:R-:W-:Y:S01]  /*0240*/  STG.E desc[UR4][R8.64], R13 ;  /* 0x0000000d08007986 */ /* 0x000fe2000c101904 */
[----:B------:R-:W-:Y:S05]  /*0250*/  EXIT ;  /* 0x000000000000794d */ /* 0x000fea0003800000 */
.L_x_0:
[----:B------:R-:W-:-:S00]  /*0260*/  BRA `(.L_x_0) ;  /* 0xfffffffc00fc7947 */ /* 0x000fc0000383ffff */
[----:B------:R-:W-:-:S00]  /*0270*/  NOP ;  /* 0x0000000000007918 */ /* 0x000fc00000000000 */
        /* <DEDUP_REMOVED lines=8> */
.L_x_1:


//--------------------- .nv.constant0.triton_poi_fused_add_6 --------------------------
	.section	.nv.constant0.triton_poi_fused_add_6,"a",@progbits
	.sectionflags	@""
	.align	4
.nv.constant0.triton_poi_fused_add_6:
	.zero		568
